//
// Generated by NVIDIA NVVM Compiler
//
// Compiler Build ID: CL-36424714
// Cuda compilation tools, release 13.0, V13.0.88
// Based on NVVM 20.0.0
//

.version 9.0
.target sm_100
.address_size 64

	// .globl	_Z11vec_computePfPKfS1_i

.visible .entry _Z11vec_computePfPKfS1_i(
	.param .u64 .ptr .align 1 _Z11vec_computePfPKfS1_i_param_0,
	.param .u64 .ptr .align 1 _Z11vec_computePfPKfS1_i_param_1,
	.param .u64 .ptr .align 1 _Z11vec_computePfPKfS1_i_param_2,
	.param .u32 _Z11vec_computePfPKfS1_i_param_3
)
{
	.reg .pred 	%p<2>;
	.reg .b32 	%r<6>;
	.reg .b32 	%f<5>;
	.reg .b64 	%rd<11>;

	ld.param.u64 	%rd1, [_Z11vec_computePfPKfS1_i_param_0];
	ld.param.u64 	%rd2, [_Z11vec_computePfPKfS1_i_param_1];
	ld.param.u64 	%rd3, [_Z11vec_computePfPKfS1_i_param_2];
	ld.param.u32 	%r2, [_Z11vec_computePfPKfS1_i_param_3];
	mov.u32 	%r3, %ntid.x;
	mov.u32 	%r4, %ctaid.x;
	mov.u32 	%r5, %tid.x;
	mad.lo.s32 	%r1, %r3, %r4, %r5;
	setp.ge.s32 	%p1, %r1, %r2;
	@%p1 bra 	$L__BB0_2;
	cvta.to.global.u64 	%rd4, %rd2;
	cvta.to.global.u64 	%rd5, %rd3;
	cvta.to.global.u64 	%rd6, %rd1;
	mul.wide.s32 	%rd7, %r1, 4;
	add.s64 	%rd8, %rd4, %rd7;
	ld.global.f32 	%f1, [%rd8];
	add.s64 	%rd9, %rd5, %rd7;
	ld.global.f32 	%f2, [%rd9];
	add.f32 	%f3, %f1, %f2;
	add.s64 	%rd10, %rd6, %rd7;
	mul.f32 	%f4, %f3, %f3;
	st.global.f32 	[%rd10], %f4;
$L__BB0_2:
	ret;

}


// ===== COMPILED SASS (sm_100) =====

	.target	sm_100

	.elftype	@"ET_EXEC"


//--------------------- .note.nv.tkinfo           --------------------------
	.section	.note.nv.tkinfo,"",@"SHT_NOTE"
	.sectionflags	@"SHF_NOTE_NV_TKINFO"
	.tkinfo
        /*0018*/ 	.word	0x00000002
        /*0030*/ 	.string	""
        /*0030*/ 	.string	"ptxas"
        /*0030*/ 	.string	"Cuda compilation tools, release 13.0, V13.0.88"
        /*0030*/ 	.string	"Build cuda_13.0.r13.0/compiler.36424714_0"
        /*0030*/ 	.string	"-arch sm_100 -m 64 "



//--------------------- .note.nv.cuinfo           --------------------------
	.section	.note.nv.cuinfo,"",@"SHT_NOTE"
	.sectionflags	@"SHF_NOTE_NV_CUINFO"
        /*0018*/ 	.short	0x0002
        /*001a*/ 	.short	0x0064
        /*001c*/ 	.short	0x0082
	.zero		2


//--------------------- .nv.info                  --------------------------
	.section	.nv.info,"",@"SHT_CUDA_INFO"
	.align	4


	//----- nvinfo : EIATTR_REGCOUNT
	.align		4
        /*0000*/ 	.byte	0x04, 0x2f
        /*0002*/ 	.short	(.L_1 - .L_0)
	.align		4
.L_0:
        /*0004*/ 	.word	index@(_Z11vec_computePfPKfS1_i)
        /*0008*/ 	.word	0x0000000c


	//----- nvinfo : EIATTR_FRAME_SIZE
	.align		4
.L_1:
        /*000c*/ 	.byte	0x04, 0x11
        /*000e*/ 	.short	(.L_3 - .L_2)
	.align		4
.L_2:
        /*0010*/ 	.word	index@(_Z11vec_computePfPKfS1_i)
        /*0014*/ 	.word	0x00000000


	//----- nvinfo : EIATTR_MIN_STACK_SIZE
	.align		4
.L_3:
        /*0018*/ 	.byte	0x04, 0x12
        /*001a*/ 	.short	(.L_5 - .L_4)
	.align		4
.L_4:
        /*001c*/ 	.word	index@(_Z11vec_computePfPKfS1_i)
        /*0020*/ 	.word	0x00000000
.L_5:


//--------------------- .nv.compat                --------------------------
	.section	.nv.compat,"",@"SHT_CUDA_COMPAT_INFO"
	.align	4
        /*0000*/ 	.byte	0x02, 0x09, 0x00, 0x00, 0x02, 0x02, 0x01, 0x00, 0x02, 0x05, 0x05, 0x00, 0x03, 0x07, 0x01, 0x01
        /*0010*/ 	.byte	0x02, 0x03, 0x00, 0x00, 0x02, 0x06, 0x01, 0x00, 0x04, 0x0b, 0x08, 0x00, 0x09, 0x00, 0x00, 0x00
        /*0020*/ 	.byte	0x00, 0x00, 0x00, 0x00


//--------------------- .nv.info._Z11vec_computePfPKfS1_i --------------------------
	.section	.nv.info._Z11vec_computePfPKfS1_i,"",@"SHT_CUDA_INFO"
	.sectionflags	@""
	.align	4


	//----- nvinfo : EIATTR_CUDA_API_VERSION
	.align		4
        /*0000*/ 	.byte	0x04, 0x37
        /*0002*/ 	.short	(.L_7 - .L_6)
.L_6:
        /*0004*/ 	.word	0x00000082


	//----- nvinfo : EIATTR_KPARAM_INFO
	.align		4
.L_7:
        /*0008*/ 	.byte	0x04, 0x17
        /*000a*/ 	.short	(.L_9 - .L_8)
.L_8:
        /*000c*/ 	.word	0x00000000
        /*0010*/ 	.short	0x0003
        /*0012*/ 	.short	0x0018
        /*0014*/ 	.byte	0x00, 0xf0, 0x11, 0x00


	//----- nvinfo : EIATTR_KPARAM_INFO
	.align		4
.L_9:
        /*0018*/ 	.byte	0x04, 0x17
        /*001a*/ 	.short	(.L_11 - .L_10)
.L_10:
        /*001c*/ 	.word	0x00000000
        /*0020*/ 	.short	0x0002
        /*0022*/ 	.short	0x0010
        /*0024*/ 	.byte	0x00, 0xf5, 0x21, 0x00


	//----- nvinfo : EIATTR_KPARAM_INFO
	.align		4
.L_11:
        /*0028*/ 	.byte	0x04, 0x17
        /*002a*/ 	.short	(.L_13 - .L_12)
.L_12:
        /*002c*/ 	.word	0x00000000
        /*0030*/ 	.short	0x0001
        /*0032*/ 	.short	0x0008
        /*0034*/ 	.byte	0x00, 0xf5, 0x21, 0x00


	//----- nvinfo : EIATTR_KPARAM_INFO
	.align		4
.L_13:
        /*0038*/ 	.byte	0x04, 0x17
        /*003a*/ 	.short	(.L_15 - .L_14)
.L_14:
        /*003c*/ 	.word	0x00000000
        /*0040*/ 	.short	0x0000
        /*0042*/ 	.short	0x0000
        /*0044*/ 	.byte	0x00, 0xf5, 0x21, 0x00


	//----- nvinfo : EIATTR_SPARSE_MMA_MASK
	.align		4
.L_15:
        /*0048*/ 	.byte	0x03, 0x50
        /*004a*/ 	.short	0x0000


	//----- nvinfo : EIATTR_MAXREG_COUNT
	.align		4
        /*004c*/ 	.byte	0x03, 0x1b
        /*004e*/ 	.short	0x00ff


	//----- nvinfo : EIATTR_MERCURY_ISA_VERSION
	.align		4
        /*0050*/ 	.byte	0x03, 0x5f
        /*0052*/ 	.short	0x0101


	//----- nvinfo : EIATTR_VRC_CTA_INIT_COUNT
	.align		4
        /*0054*/ 	.byte	0x02, 0x4a
	.zero		1
	.zero		1


	//----- nvinfo : EIATTR_EXIT_INSTR_OFFSETS
	.align		4
        /*0058*/ 	.byte	0x04, 0x1c
        /*005a*/ 	.short	(.L_17 - .L_16)


	//   ....[0]....
.L_16:
        /*005c*/ 	.word	0x00000070


	//   ....[1]....
        /*0060*/ 	.word	0x00000140


	//----- nvinfo : EIATTR_CBANK_PARAM_SIZE
	.align		4
.L_17:
        /*0064*/ 	.byte	0x03, 0x19
        /*0066*/ 	.short	0x001c


	//----- nvinfo : EIATTR_PARAM_CBANK
	.align		4
        /*0068*/ 	.byte	0x04, 0x0a
        /*006a*/ 	.short	(.L_19 - .L_18)
	.align		4
.L_18:
        /*006c*/ 	.word	index@(.nv.constant0._Z11vec_computePfPKfS1_i)
        /*0070*/ 	.short	0x0380
        /*0072*/ 	.short	0x001c


	//----- nvinfo : EIATTR_SW_WAR
	.align		4
.L_19:
        /*0074*/ 	.byte	0x04, 0x36
        /*0076*/ 	.short	(.L_21 - .L_20)
.L_20:
        /*0078*/ 	.word	0x00000008
.L_21:


//--------------------- .nv.callgraph             --------------------------
	.section	.nv.callgraph,"",@"SHT_CUDA_CALLGRAPH"
	.align	4
	.sectionentsize	8
	.align		4
        /*0000*/ 	.word	0x00000000
	.align		4
        /*0004*/ 	.word	0xffffffff
	.align		4
        /*0008*/ 	.word	0x00000000
	.align		4
        /*000c*/ 	.word	0xfffffffe
	.align		4
        /*0010*/ 	.word	0x00000000
	.align		4
        /*0014*/ 	.word	0xfffffffd
	.align		4
        /*0018*/ 	.word	0x00000000
	.align		4
        /*001c*/ 	.word	0xfffffffc


//--------------------- .text._Z11vec_computePfPKfS1_i --------------------------
	.section	.text._Z11vec_computePfPKfS1_i,"ax",@progbits
	.align	128
        .global         _Z11vec_computePfPKfS1_i
        .type           _Z11vec_computePfPKfS1_i,@function
        .size           _Z11vec_computePfPKfS1_i,(.L_x_1 - _Z11vec_computePfPKfS1_i)
        .other          _Z11vec_computePfPKfS1_i,@"STO_CUDA_ENTRY STV_DEFAULT"
_Z11vec_computePfPKfS1_i:
.text._Z11vec_computePfPKfS1_i:
[----:B------:R-:W-:Y:S01]  /*0000*/  LDC R1, c[0x0][0x37c] ;  /* 0x0000df00ff017b82 */ /* 0x000fe20000000800 */
[----:B------:R-:W0:Y:S01]  /*0010*/  S2R R9, SR_CTAID.X ;  /* 0x0000000000097919 */ /* 0x000e220000002500 */
[----:B------:R-:W0:Y:S01]  /*0020*/  LDCU UR4, c[0x0][0x360] ;  /* 0x00006c00ff0477ac */ /* 0x000e220008000800 */
[----:B------:R-:W0:Y:S01]  /*0030*/  S2R R0, SR_TID.X ;  /* 0x0000000000007919 */ /* 0x000e220000002100 */
[----:B------:R-:W1:Y:S01]  /*0040*/  LDCU UR5, c[0x0][0x398] ;  /* 0x00007300ff0577ac */ /* 0x000e620008000800 */
[----:B0-----:R-:W-:-:S05]  /*0050*/  IMAD R9, R9, UR4, R0 ;  /* 0x0000000409097c24 */ /* 0x001fca000f8e0200 */
[----:B-1----:R-:W-:-:S13]  /*0060*/  ISETP.GE.AND P0, PT, R9, UR5, PT ;  /* 0x0000000509007c0c */ /* 0x002fda000bf06270 */
[----:B------:R-:W-:Y:S05]  /*0070*/  @P0 EXIT ;  /* 0x000000000000094d */ /* 0x000fea0003800000 */
[----:B------:R-:W0:Y:S01]  /*0080*/  LDC.64 R2, c[0x0][0x388] ;  /* 0x0000e200ff027b82 */ /* 0x000e220000000a00 */
[----:B------:R-:W1:Y:S07]  /*0090*/  LDCU.64 UR4, c[0x0][0x358] ;  /* 0x00006b00ff0477ac */ /* 0x000e6e0008000a00 */
[----:B------:R-:W2:Y:S08]  /*00a0*/  LDC.64 R4, c[0x0][0x390] ;  /* 0x0000e400ff047b82 */ /* 0x000eb00000000a00 */
[----:B------:R-:W3:Y:S01]  /*00b0*/  LDC.64 R6, c[0x0][0x380] ;  /* 0x0000e000ff067b82 */ /* 0x000ee20000000a00 */
[----:B0-----:R-:W-:-:S06]  /*00c0*/  IMAD.WIDE R2, R9, 0x4, R2 ;  /* 0x0000000409027825 */ /* 0x001fcc00078e0202 */
[----:B-1----:R-:W4:Y:S01]  /*00d0*/  LDG.E R2, desc[UR4][R2.64] ;  /* 0x0000000402027981 */ /* 0x002f22000c1e1900 */
[----:B--2---:R-:W-:-:S06]  /*00e0*/  IMAD.WIDE R4, R9, 0x4, R4 ;  /* 0x0000000409047825 */ /* 0x004fcc00078e0204 */
[----:B------:R-:W4:Y:S01]  /*00f0*/  LDG.E R5, desc[UR4][R4.64] ;  /* 0x0000000404057981 */ /* 0x000f22000c1e1900 */
[----:B---3--:R-:W-:-:S04]  /*0100*/  IMAD.WIDE R6, R9, 0x4, R6 ;  /* 0x0000000409067825 */ /* 0x008fc800078e0206 */
[----:B----4-:R-:W-:-:S04]  /*0110*/  FADD R0, R2, R5 ;  /* 0x0000000502007221 */ /* 0x010fc80000000000 */
[----:B------:R-:W-:-:S05]  /*0120*/  FMUL R9, R0, R0 ;  /* 0x0000000000097220 */ /* 0x000fca0000400000 */
[----:B------:R-:W-:Y:S01]  /*0130*/  STG.E desc[UR4][R6.64], R9 ;  /* 0x0000000906007986 */ /* 0x000fe2000c101904 */
[----:B------:R-:W-:Y:S05]  /*0140*/  EXIT ;  /* 0x000000000000794d */ /* 0x000fea0003800000 */
.L_x_0:
[----:B------:R-:W-:-:S00]  /*0150*/  BRA `(.L_x_0) ;  /* 0xfffffffc00fc7947 */ /* 0x000fc0000383ffff */
[----:B------:R-:W-:-:S00]  /*0160*/  NOP ;  /* 0x0000000000007918 */ /* 0x000fc00000000000 */
        /* <DEDUP_REMOVED lines=9> */
.L_x_1:


//--------------------- .nv.shared.reserved.0     --------------------------
	.section	.nv.shared.reserved.0,"aw",@nobits
	.weak		__nv_reservedSMEM_offset_0_alias
	.size		__nv_reservedSMEM_offset_0_alias, 0, 64
	.other		__nv_reservedSMEM_offset_0_alias,@"STO_CUDA_RESERVED_SHARED STV_DEFAULT"
__nv_reservedSMEM_offset_0_alias:
	.zero		0
	.zero		64


//--------------------- .nv.constant0._Z11vec_computePfPKfS1_i --------------------------
	.section	.nv.constant0._Z11vec_computePfPKfS1_i,"a",@progbits
	.sectionflags	@""
	.align	4
.nv.constant0._Z11vec_computePfPKfS1_i:
	.zero		924


//--------------------- SYMBOLS --------------------------

	.type		.nv.reservedSmem.offset0,@object
	.size		.nv.reservedSmem.offset0,0x4
